//
// Generated by NVIDIA NVVM Compiler
//
// Compiler Build ID: CL-36424714
// Cuda compilation tools, release 13.0, V13.0.88
// Based on NVVM 20.0.0
//

.version 9.0
.target sm_100
.address_size 64

	// .globl	_Z26clear_coalesced_gridstridePfm

.visible .entry _Z26clear_coalesced_gridstridePfm(
	.param .u64 .ptr .align 1 _Z26clear_coalesced_gridstridePfm_param_0,
	.param .u64 _Z26clear_coalesced_gridstridePfm_param_1
)
{
	.reg .pred 	%p<3>;
	.reg .b32 	%r<6>;
	.reg .b64 	%rd<15>;

	ld.param.u64 	%rd7, [_Z26clear_coalesced_gridstridePfm_param_0];
	ld.param.u64 	%rd8, [_Z26clear_coalesced_gridstridePfm_param_1];
	mov.u32 	%r1, %ctaid.x;
	mov.u32 	%r2, %ntid.x;
	cvt.u64.u32 	%rd1, %r2;
	mul.wide.u32 	%rd9, %r1, %r2;
	mov.u32 	%r3, %tid.x;
	cvt.u64.u32 	%rd10, %r3;
	add.s64 	%rd14, %rd9, %rd10;
	setp.ge.u64 	%p1, %rd14, %rd8;
	@%p1 bra 	$L__BB0_3;
	mov.u32 	%r4, %nctaid.x;
	cvt.u64.u32 	%rd11, %r4;
	mul.lo.s64 	%rd3, %rd1, %rd11;
	cvta.to.global.u64 	%rd4, %rd7;
$L__BB0_2:
	shl.b64 	%rd12, %rd14, 2;
	add.s64 	%rd13, %rd4, %rd12;
	mov.b32 	%r5, 0;
	st.global.u32 	[%rd13], %r5;
	add.s64 	%rd14, %rd14, %rd3;
	setp.lt.u64 	%p2, %rd14, %rd8;
	@%p2 bra 	$L__BB0_2;
$L__BB0_3:
	ret;

}
	// .globl	_Z24clear_strided_gridstridePfmi
.visible .entry _Z24clear_strided_gridstridePfmi(
	.param .u64 .ptr .align 1 _Z24clear_strided_gridstridePfmi_param_0,
	.param .u64 _Z24clear_strided_gridstridePfmi_param_1,
	.param .u32 _Z24clear_strided_gridstridePfmi_param_2
)
{
	.reg .pred 	%p<4>;
	.reg .b32 	%r<7>;
	.reg .b64 	%rd<17>;

	ld.param.u64 	%rd9, [_Z24clear_strided_gridstridePfmi_param_0];
	ld.param.u64 	%rd10, [_Z24clear_strided_gridstridePfmi_param_1];
	ld.param.u32 	%r1, [_Z24clear_strided_gridstridePfmi_param_2];
	mov.u32 	%r2, %ctaid.x;
	mov.u32 	%r3, %ntid.x;
	cvt.u64.u32 	%rd1, %r3;
	mul.wide.u32 	%rd11, %r2, %r3;
	mov.u32 	%r4, %tid.x;
	cvt.u64.u32 	%rd12, %r4;
	add.s64 	%rd16, %rd11, %rd12;
	setp.ge.u64 	%p1, %rd16, %rd10;
	@%p1 bra 	$L__BB1_5;
	cvt.s64.s32 	%rd3, %r1;
	mov.u32 	%r5, %nctaid.x;
	cvt.u64.u32 	%rd13, %r5;
	mul.lo.s64 	%rd4, %rd1, %rd13;
	cvta.to.global.u64 	%rd5, %rd9;
$L__BB1_2:
	mul.lo.s64 	%rd7, %rd16, %rd3;
	setp.ge.u64 	%p2, %rd7, %rd10;
	@%p2 bra 	$L__BB1_4;
	shl.b64 	%rd14, %rd7, 2;
	add.s64 	%rd15, %rd5, %rd14;
	mov.b32 	%r6, 0;
	st.global.u32 	[%rd15], %r6;
$L__BB1_4:
	add.s64 	%rd16, %rd16, %rd4;
	setp.lt.u64 	%p3, %rd16, %rd10;
	@%p3 bra 	$L__BB1_2;
$L__BB1_5:
	ret;

}


// ===== COMPILED SASS (sm_100) =====

	.target	sm_100

	.elftype	@"ET_EXEC"


//--------------------- .note.nv.tkinfo           --------------------------
	.section	.note.nv.tkinfo,"",@"SHT_NOTE"
	.sectionflags	@"SHF_NOTE_NV_TKINFO"
	.tkinfo
        /*0018*/ 	.word	0x00000002
        /*0030*/ 	.string	""
        /*0030*/ 	.string	"ptxas"
        /*0030*/ 	.string	"Cuda compilation tools, release 13.0, V13.0.88"
        /*0030*/ 	.string	"Build cuda_13.0.r13.0/compiler.36424714_0"
        /*0030*/ 	.string	"-arch sm_100 -m 64 "



//--------------------- .note.nv.cuinfo           --------------------------
	.section	.note.nv.cuinfo,"",@"SHT_NOTE"
	.sectionflags	@"SHF_NOTE_NV_CUINFO"
        /*0018*/ 	.short	0x0002
        /*001a*/ 	.short	0x0064
        /*001c*/ 	.short	0x0082
	.zero		2


//--------------------- .nv.info                  --------------------------
	.section	.nv.info,"",@"SHT_CUDA_INFO"
	.align	4


	//----- nvinfo : EIATTR_REGCOUNT
	.align		4
        /*0000*/ 	.byte	0x04, 0x2f
        /*0002*/ 	.short	(.L_1 - .L_0)
	.align		4
.L_0:
        /*0004*/ 	.word	index@(_Z26clear_coalesced_gridstridePfm)
        /*0008*/ 	.word	0x0000000a


	//----- nvinfo : EIATTR_FRAME_SIZE
	.align		4
.L_1:
        /*000c*/ 	.byte	0x04, 0x11
        /*000e*/ 	.short	(.L_3 - .L_2)
	.align		4
.L_2:
        /*0010*/ 	.word	index@(_Z26clear_coalesced_gridstridePfm)
        /*0014*/ 	.word	0x00000000


	//----- nvinfo : EIATTR_REGCOUNT
	.align		4
.L_3:
        /*0018*/ 	.byte	0x04, 0x2f
        /*001a*/ 	.short	(.L_5 - .L_4)
	.align		4
.L_4:
        /*001c*/ 	.word	index@(_Z24clear_strided_gridstridePfmi)
        /*0020*/ 	.word	0x0000000e


	//----- nvinfo : EIATTR_FRAME_SIZE
	.align		4
.L_5:
        /*0024*/ 	.byte	0x04, 0x11
        /*0026*/ 	.short	(.L_7 - .L_6)
	.align		4
.L_6:
        /*0028*/ 	.word	index@(_Z24clear_strided_gridstridePfmi)
        /*002c*/ 	.word	0x00000000


	//----- nvinfo : EIATTR_MIN_STACK_SIZE
	.align		4
.L_7:
        /*0030*/ 	.byte	0x04, 0x12
        /*0032*/ 	.short	(.L_9 - .L_8)
	.align		4
.L_8:
        /*0034*/ 	.word	index@(_Z24clear_strided_gridstridePfmi)
        /*0038*/ 	.word	0x00000000


	//----- nvinfo : EIATTR_MIN_STACK_SIZE
	.align		4
.L_9:
        /*003c*/ 	.byte	0x04, 0x12
        /*003e*/ 	.short	(.L_11 - .L_10)
	.align		4
.L_10:
        /*0040*/ 	.word	index@(_Z26clear_coalesced_gridstridePfm)
        /*0044*/ 	.word	0x00000000
.L_11:


//--------------------- .nv.compat                --------------------------
	.section	.nv.compat,"",@"SHT_CUDA_COMPAT_INFO"
	.align	4
        /*0000*/ 	.byte	0x02, 0x09, 0x00, 0x00, 0x02, 0x02, 0x01, 0x00, 0x02, 0x05, 0x05, 0x00, 0x03, 0x07, 0x01, 0x01
        /*0010*/ 	.byte	0x02, 0x03, 0x00, 0x00, 0x02, 0x06, 0x01, 0x00, 0x04, 0x0b, 0x08, 0x00, 0x09, 0x00, 0x00, 0x00
        /*0020*/ 	.byte	0x00, 0x00, 0x00, 0x00


//--------------------- .nv.info._Z24clear_strided_gridstridePfmi --------------------------
	.section	.nv.info._Z24clear_strided_gridstridePfmi,"",@"SHT_CUDA_INFO"
	.sectionflags	@""
	.align	4


	//----- nvinfo : EIATTR_CUDA_API_VERSION
	.align		4
        /*0000*/ 	.byte	0x04, 0x37
        /*0002*/ 	.short	(.L_13 - .L_12)
.L_12:
        /*0004*/ 	.word	0x00000082


	//----- nvinfo : EIATTR_KPARAM_INFO
	.align		4
.L_13:
        /*0008*/ 	.byte	0x04, 0x17
        /*000a*/ 	.short	(.L_15 - .L_14)
.L_14:
        /*000c*/ 	.word	0x00000000
        /*0010*/ 	.short	0x0002
        /*0012*/ 	.short	0x0010
        /*0014*/ 	.byte	0x00, 0xf0, 0x11, 0x00


	//----- nvinfo : EIATTR_KPARAM_INFO
	.align		4
.L_15:
        /*0018*/ 	.byte	0x04, 0x17
        /*001a*/ 	.short	(.L_17 - .L_16)
.L_16:
        /*001c*/ 	.word	0x00000000
        /*0020*/ 	.short	0x0001
        /*0022*/ 	.short	0x0008
        /*0024*/ 	.byte	0x00, 0xf0, 0x21, 0x00


	//----- nvinfo : EIATTR_KPARAM_INFO
	.align		4
.L_17:
        /*0028*/ 	.byte	0x04, 0x17
        /*002a*/ 	.short	(.L_19 - .L_18)
.L_18:
        /*002c*/ 	.word	0x00000000
        /*0030*/ 	.short	0x0000
        /*0032*/ 	.short	0x0000
        /*0034*/ 	.byte	0x00, 0xf5, 0x21, 0x00


	//----- nvinfo : EIATTR_SPARSE_MMA_MASK
	.align		4
.L_19:
        /*0038*/ 	.byte	0x03, 0x50
        /*003a*/ 	.short	0x0000


	//----- nvinfo : EIATTR_MAXREG_COUNT
	.align		4
        /*003c*/ 	.byte	0x03, 0x1b
        /*003e*/ 	.short	0x00ff


	//----- nvinfo : EIATTR_MERCURY_ISA_VERSION
	.align		4
        /*0040*/ 	.byte	0x03, 0x5f
        /*0042*/ 	.short	0x0101


	//----- nvinfo : EIATTR_VRC_CTA_INIT_COUNT
	.align		4
        /*0044*/ 	.byte	0x02, 0x4a
	.zero		1
	.zero		1


	//----- nvinfo : EIATTR_EXIT_INSTR_OFFSETS
	.align		4
        /*0048*/ 	.byte	0x04, 0x1c
        /*004a*/ 	.short	(.L_21 - .L_20)


	//   ....[0]....
.L_20:
        /*004c*/ 	.word	0x00000090


	//   ....[1]....
        /*0050*/ 	.word	0x00000240


	//----- nvinfo : EIATTR_CRS_STACK_SIZE
	.align		4
.L_21:
        /*0054*/ 	.byte	0x04, 0x1e
        /*0056*/ 	.short	(.L_23 - .L_22)
.L_22:
        /*0058*/ 	.word	0x00000000


	//----- nvinfo : EIATTR_CBANK_PARAM_SIZE
	.align		4
.L_23:
        /*005c*/ 	.byte	0x03, 0x19
        /*005e*/ 	.short	0x0014


	//----- nvinfo : EIATTR_PARAM_CBANK
	.align		4
        /*0060*/ 	.byte	0x04, 0x0a
        /*0062*/ 	.short	(.L_25 - .L_24)
	.align		4
.L_24:
        /*0064*/ 	.word	index@(.nv.constant0._Z24clear_strided_gridstridePfmi)
        /*0068*/ 	.short	0x0380
        /*006a*/ 	.short	0x0014


	//----- nvinfo : EIATTR_SW_WAR
	.align		4
.L_25:
        /*006c*/ 	.byte	0x04, 0x36
        /*006e*/ 	.short	(.L_27 - .L_26)
.L_26:
        /*0070*/ 	.word	0x00000008
.L_27:


//--------------------- .nv.info._Z26clear_coalesced_gridstridePfm --------------------------
	.section	.nv.info._Z26clear_coalesced_gridstridePfm,"",@"SHT_CUDA_INFO"
	.sectionflags	@""
	.align	4


	//----- nvinfo : EIATTR_CUDA_API_VERSION
	.align		4
        /*0000*/ 	.byte	0x04, 0x37
        /*0002*/ 	.short	(.L_29 - .L_28)
.L_28:
        /*0004*/ 	.word	0x00000082


	//----- nvinfo : EIATTR_KPARAM_INFO
	.align		4
.L_29:
        /*0008*/ 	.byte	0x04, 0x17
        /*000a*/ 	.short	(.L_31 - .L_30)
.L_30:
        /*000c*/ 	.word	0x00000000
        /*0010*/ 	.short	0x0001
        /*0012*/ 	.short	0x0008
        /*0014*/ 	.byte	0x00, 0xf0, 0x21, 0x00


	//----- nvinfo : EIATTR_KPARAM_INFO
	.align		4
.L_31:
        /*0018*/ 	.byte	0x04, 0x17
        /*001a*/ 	.short	(.L_33 - .L_32)
.L_32:
        /*001c*/ 	.word	0x00000000
        /*0020*/ 	.short	0x0000
        /*0022*/ 	.short	0x0000
        /*0024*/ 	.byte	0x00, 0xf5, 0x21, 0x00


	//----- nvinfo : EIATTR_SPARSE_MMA_MASK
	.align		4
.L_33:
        /*0028*/ 	.byte	0x03, 0x50
        /*002a*/ 	.short	0x0000


	//----- nvinfo : EIATTR_MAXREG_COUNT
	.align		4
        /*002c*/ 	.byte	0x03, 0x1b
        /*002e*/ 	.short	0x00ff


	//----- nvinfo : EIATTR_MERCURY_ISA_VERSION
	.align		4
        /*0030*/ 	.byte	0x03, 0x5f
        /*0032*/ 	.short	0x0101


	//----- nvinfo : EIATTR_VRC_CTA_INIT_COUNT
	.align		4
        /*0034*/ 	.byte	0x02, 0x4a
	.zero		1
	.zero		1


	//----- nvinfo : EIATTR_EXIT_INSTR_OFFSETS
	.align		4
        /*0038*/ 	.byte	0x04, 0x1c
        /*003a*/ 	.short	(.L_35 - .L_34)


	//   ....[0]....
.L_34:
        /*003c*/ 	.word	0x00000090


	//   ....[1]....
        /*0040*/ 	.word	0x000001a0


	//----- nvinfo : EIATTR_CRS_STACK_SIZE
	.align		4
.L_35:
        /*0044*/ 	.byte	0x04, 0x1e
        /*0046*/ 	.short	(.L_37 - .L_36)
.L_36:
        /*0048*/ 	.word	0x00000000


	//----- nvinfo : EIATTR_CBANK_PARAM_SIZE
	.align		4
.L_37:
        /*004c*/ 	.byte	0x03, 0x19
        /*004e*/ 	.short	0x0010


	//----- nvinfo : EIATTR_PARAM_CBANK
	.align		4
        /*0050*/ 	.byte	0x04, 0x0a
        /*0052*/ 	.short	(.L_39 - .L_38)
	.align		4
.L_38:
        /*0054*/ 	.word	index@(.nv.constant0._Z26clear_coalesced_gridstridePfm)
        /*0058*/ 	.short	0x0380
        /*005a*/ 	.short	0x0010


	//----- nvinfo : EIATTR_SW_WAR
	.align		4
.L_39:
        /*005c*/ 	.byte	0x04, 0x36
        /*005e*/ 	.short	(.L_41 - .L_40)
.L_40:
        /*0060*/ 	.word	0x00000008
.L_41:


//--------------------- .nv.callgraph             --------------------------
	.section	.nv.callgraph,"",@"SHT_CUDA_CALLGRAPH"
	.align	4
	.sectionentsize	8
	.align		4
        /*0000*/ 	.word	0x00000000
	.align		4
        /*0004*/ 	.word	0xffffffff
	.align		4
        /*0008*/ 	.word	0x00000000
	.align		4
        /*000c*/ 	.word	0xfffffffe
	.align		4
        /*0010*/ 	.word	0x00000000
	.align		4
        /*0014*/ 	.word	0xfffffffd
	.align		4
        /*0018*/ 	.word	0x00000000
	.align		4
        /*001c*/ 	.word	0xfffffffc


//--------------------- .text._Z24clear_strided_gridstridePfmi --------------------------
	.section	.text._Z24clear_strided_gridstridePfmi,"ax",@progbits
	.align	128
        .global         _Z24clear_strided_gridstridePfmi
        .type           _Z24clear_strided_gridstridePfmi,@function
        .size           _Z24clear_strided_gridstridePfmi,(.L_x_4 - _Z24clear_strided_gridstridePfmi)
        .other          _Z24clear_strided_gridstridePfmi,@"STO_CUDA_ENTRY STV_DEFAULT"
_Z24clear_strided_gridstridePfmi:
.text._Z24clear_strided_gridstridePfmi:
[----:B------:R-:W-:Y:S01]  /*0000*/  LDC R1, c[0x0][0x37c] ;  /* 0x0000df00ff017b82 */ /* 0x000fe20000000800 */
[----:B------:R-:W0:Y:S07]  /*0010*/  S2R R2, SR_TID.X ;  /* 0x0000000000027919 */ /* 0x000e2e0000002100 */
[----:B------:R-:W0:Y:S01]  /*0020*/  S2UR UR4, SR_CTAID.X ;  /* 0x00000000000479c3 */ /* 0x000e220000002500 */
[----:B------:R-:W1:Y:S01]  /*0030*/  LDCU.64 UR6, c[0x0][0x388] ;  /* 0x00007100ff0677ac */ /* 0x000e620008000a00 */
[----:B------:R-:W-:-:S06]  /*0040*/  IMAD.MOV.U32 R3, RZ, RZ, RZ ;  /* 0x000000ffff037224 */ /* 0x000fcc00078e00ff */
[----:B------:R-:W0:Y:S02]  /*0050*/  LDC R5, c[0x0][0x360] ;  /* 0x0000d800ff057b82 */ /* 0x000e240000000800 */
[----:B0-----:R-:W-:-:S03]  /*0060*/  IMAD.WIDE.U32 R2, R5, UR4, R2 ;  /* 0x0000000405027c25 */ /* 0x001fc6000f8e0002 */
[----:B-1----:R-:W-:-:S04]  /*0070*/  ISETP.GE.U32.AND P0, PT, R2, UR6, PT ;  /* 0x0000000602007c0c */ /* 0x002fc8000bf06070 */
[----:B------:R-:W-:-:S13]  /*0080*/  ISETP.GE.U32.AND.EX P0, PT, R3, UR7, PT, P0 ;  /* 0x0000000703007c0c */ /* 0x000fda000bf06100 */
[----:B------:R-:W-:Y:S05]  /*0090*/  @P0 EXIT ;  /* 0x000000000000094d */ /* 0x000fea0003800000 */
[----:B------:R-:W0:Y:S01]  /*00a0*/  LDCU UR4, c[0x0][0x370] ;  /* 0x00006e00ff0477ac */ /* 0x000e220008000800 */
[----:B------:R-:W-:Y:S02]  /*00b0*/  IMAD.MOV.U32 R9, RZ, RZ, R2 ;  /* 0x000000ffff097224 */ /* 0x000fe400078e0002 */
[----:B------:R-:W-:Y:S01]  /*00c0*/  IMAD.MOV.U32 R11, RZ, RZ, R3 ;  /* 0x000000ffff0b7224 */ /* 0x000fe200078e0003 */
[----:B------:R-:W1:Y:S01]  /*00d0*/  LDCU UR5, c[0x0][0x390] ;  /* 0x00007200ff0577ac */ /* 0x000e620008000800 */
[----:B------:R-:W2:Y:S01]  /*00e0*/  LDCU.64 UR6, c[0x0][0x358] ;  /* 0x00006b00ff0677ac */ /* 0x000ea20008000a00 */
[----:B------:R-:W3:Y:S01]  /*00f0*/  LDCU UR8, c[0x0][0x390] ;  /* 0x00007200ff0877ac */ /* 0x000ee20008000800 */
[----:B------:R-:W4:Y:S01]  /*0100*/  LDCU.64 UR10, c[0x0][0x388] ;  /* 0x00007100ff0a77ac */ /* 0x000f220008000a00 */
[----:B0-----:R-:W-:Y:S01]  /*0110*/  IMAD.WIDE.U32 R4, R5, UR4, RZ ;  /* 0x0000000405047c25 */ /* 0x001fe2000f8e00ff */
[----:B------:R-:W-:Y:S01]  /*0120*/  UMOV UR4, URZ ;  /* 0x000000ff00047c82 */ /* 0x000fe20008000000 */
[----:B-1----:R-:W-:-:S03]  /*0130*/  USHF.R.S32.HI UR5, URZ, 0x1f, UR5 ;  /* 0x0000001fff057899 */ /* 0x002fc60008011405 */
[----:B--2---:R-:W-:-:S09]  /*0140*/  IADD3 R0, PT, PT, R5, UR4, RZ ;  /* 0x0000000405007c10 */ /* 0x004fd2000fffe0ff */
.L_x_0:
[----:B---3--:R-:W-:Y:S02]  /*0150*/  IMAD R2, R11, UR8, RZ ;  /* 0x000000080b027c24 */ /* 0x008fe4000f8e02ff */
[----:B------:R-:W-:-:S04]  /*0160*/  IMAD.WIDE.U32 R6, R9, UR8, RZ ;  /* 0x0000000809067c25 */ /* 0x000fc8000f8e00ff */
[----:B------:R-:W-:Y:S01]  /*0170*/  IMAD R3, R9, UR5, R2 ;  /* 0x0000000509037c24 */ /* 0x000fe2000f8e0202 */
[----:B----4-:R-:W-:-:S03]  /*0180*/  ISETP.GE.U32.AND P0, PT, R6, UR10, PT ;  /* 0x0000000a06007c0c */ /* 0x010fc6000bf06070 */
[----:B------:R-:W-:-:S05]  /*0190*/  IMAD.IADD R7, R7, 0x1, R3 ;  /* 0x0000000107077824 */ /* 0x000fca00078e0203 */
[----:B------:R-:W-:-:S13]  /*01a0*/  ISETP.GE.U32.AND.EX P0, PT, R7, UR11, PT, P0 ;  /* 0x0000000b07007c0c */ /* 0x000fda000bf06100 */
[----:B------:R-:W0:Y:S02]  /*01b0*/  @!P0 LDC.64 R2, c[0x0][0x380] ;  /* 0x0000e000ff028b82 */ /* 0x000e240000000a00 */
[----:B0-----:R-:W-:-:S04]  /*01c0*/  @!P0 LEA R2, P1, R6, R2, 0x2 ;  /* 0x0000000206028211 */ /* 0x001fc800078210ff */
[----:B------:R-:W-:-:S05]  /*01d0*/  @!P0 LEA.HI.X R3, R6, R3, R7, 0x2, P1 ;  /* 0x0000000306038211 */ /* 0x000fca00008f1407 */
[----:B------:R0:W-:Y:S01]  /*01e0*/  @!P0 STG.E desc[UR6][R2.64], RZ ;  /* 0x000000ff02008986 */ /* 0x0001e2000c101906 */
[----:B------:R-:W-:-:S04]  /*01f0*/  IADD3 R9, P0, PT, R9, R4, RZ ;  /* 0x0000000409097210 */ /* 0x000fc80007f1e0ff */
[----:B------:R-:W-:Y:S02]  /*0200*/  IADD3.X R11, PT, PT, R11, R0, RZ, P0, !PT ;  /* 0x000000000b0b7210 */ /* 0x000fe400007fe4ff */
[----:B------:R-:W-:-:S04]  /*0210*/  ISETP.GE.U32.AND P0, PT, R9, UR10, PT ;  /* 0x0000000a09007c0c */ /* 0x000fc8000bf06070 */
[----:B------:R-:W-:-:S13]  /*0220*/  ISETP.GE.U32.AND.EX P0, PT, R11, UR11, PT, P0 ;  /* 0x0000000b0b007c0c */ /* 0x000fda000bf06100 */
[----:B0-----:R-:W-:Y:S05]  /*0230*/  @!P0 BRA `(.L_x_0) ;  /* 0xfffffffc00c48947 */ /* 0x001fea000383ffff */
[----:B------:R-:W-:Y:S05]  /*0240*/  EXIT ;  /* 0x000000000000794d */ /* 0x000fea0003800000 */
.L_x_1:
[----:B------:R-:W-:-:S00]  /*0250*/  BRA `(.L_x_1) ;  /* 0xfffffffc00fc7947 */ /* 0x000fc0000383ffff */
[----:B------:R-:W-:-:S00]  /*0260*/  NOP ;  /* 0x0000000000007918 */ /* 0x000fc00000000000 */
        /* <DEDUP_REMOVED lines=9> */
.L_x_4:


//--------------------- .text._Z26clear_coalesced_gridstridePfm --------------------------
	.section	.text._Z26clear_coalesced_gridstridePfm,"ax",@progbits
	.align	128
        .global         _Z26clear_coalesced_gridstridePfm
        .type           _Z26clear_coalesced_gridstridePfm,@function
        .size           _Z26clear_coalesced_gridstridePfm,(.L_x_5 - _Z26clear_coalesced_gridstridePfm)
        .other          _Z26clear_coalesced_gridstridePfm,@"STO_CUDA_ENTRY STV_DEFAULT"
_Z26clear_coalesced_gridstridePfm:
.text._Z26clear_coalesced_gridstridePfm:
        /* <DEDUP_REMOVED lines=13> */
[----:B------:R-:W1:Y:S01]  /*00d0*/  LDCU.64 UR6, c[0x0][0x358] ;  /* 0x00006b00ff0677ac */ /* 0x000e620008000a00 */
[----:B------:R-:W2:Y:S01]  /*00e0*/  LDCU.64 UR10, c[0x0][0x380] ;  /* 0x00007000ff0a77ac */ /* 0x000ea20008000a00 */
[----:B0-----:R-:W-:Y:S01]  /*00f0*/  IMAD.WIDE.U32 R4, R5, UR4, RZ ;  /* 0x0000000405047c25 */ /* 0x001fe2000f8e00ff */
[----:B------:R-:W-:-:S03]  /*0100*/  UMOV UR4, URZ ;  /* 0x000000ff00047c82 */ /* 0x000fc60008000000 */
[----:B-1----:R-:W-:-:S07]  /*0110*/  VIADD R0, R5, UR4 ;  /* 0x0000000405007c36 */ /* 0x002fce0008000000 */
.L_x_2:
[----:B--2---:R-:W-:-:S04]  /*0120*/  LEA R2, P0, R7, UR10, 0x2 ;  /* 0x0000000a07027c11 */ /* 0x004fc8000f8010ff */
[C---:B------:R-:W-:Y:S02]  /*0130*/  LEA.HI.X R3, R7.reuse, UR11, R6, 0x2, P0 ;  /* 0x0000000b07037c11 */ /* 0x040fe400080f1406 */
[----:B------:R-:W-:-:S03]  /*0140*/  IADD3 R7, P0, PT, R7, R4, RZ ;  /* 0x0000000407077210 */ /* 0x000fc60007f1e0ff */
[----:B------:R0:W-:Y:S02]  /*0150*/  STG.E desc[UR6][R2.64], RZ ;  /* 0x000000ff02007986 */ /* 0x0001e4000c101906 */
[----:B------:R-:W-:Y:S01]  /*0160*/  IMAD.X R6, R6, 0x1, R0, P0 ;  /* 0x0000000106067824 */ /* 0x000fe200000e0600 */
[----:B------:R-:W-:-:S04]  /*0170*/  ISETP.GE.U32.AND P0, PT, R7, UR8, PT ;  /* 0x0000000807007c0c */ /* 0x000fc8000bf06070 */
[----:B------:R-:W-:-:S13]  /*0180*/  ISETP.GE.U32.AND.EX P0, PT, R6, UR9, PT, P0 ;  /* 0x0000000906007c0c */ /* 0x000fda000bf06100 */
[----:B0-----:R-:W-:Y:S05]  /*0190*/  @!P0 BRA `(.L_x_2) ;  /* 0xfffffffc00e08947 */ /* 0x001fea000383ffff */
[----:B------:R-:W-:Y:S05]  /*01a0*/  EXIT ;  /* 0x000000000000794d */ /* 0x000fea0003800000 */
.L_x_3:
        /* <DEDUP_REMOVED lines=13> */
.L_x_5:


//--------------------- .nv.shared.reserved.0     --------------------------
	.section	.nv.shared.reserved.0,"aw",@nobits
	.weak		__nv_reservedSMEM_offset_0_alias
	.size		__nv_reservedSMEM_offset_0_alias, 0, 64
	.other		__nv_reservedSMEM_offset_0_alias,@"STO_CUDA_RESERVED_SHARED STV_DEFAULT"
__nv_reservedSMEM_offset_0_alias:
	.zero		0
	.zero		64


//--------------------- .nv.constant0._Z24clear_strided_gridstridePfmi --------------------------
	.section	.nv.constant0._Z24clear_strided_gridstridePfmi,"a",@progbits
	.sectionflags	@""
	.align	4
.nv.constant0._Z24clear_strided_gridstridePfmi:
	.zero		916


//--------------------- .nv.constant0._Z26clear_coalesced_gridstridePfm --------------------------
	.section	.nv.constant0._Z26clear_coalesced_gridstridePfm,"a",@progbits
	.sectionflags	@""
	.align	4
.nv.constant0._Z26clear_coalesced_gridstridePfm:
	.zero		912


//--------------------- SYMBOLS --------------------------

	.type		.nv.reservedSmem.offset0,@object
	.size		.nv.reservedSmem.offset0,0x4
